//
// Generated by NVIDIA NVVM Compiler
//
// Compiler Build ID: CL-36424714
// Cuda compilation tools, release 13.0, V13.0.88
// Based on NVVM 20.0.0
//

.version 9.0
.target sm_100
.address_size 64

	// .globl	_Z7laplacePfiiS_

.visible .entry _Z7laplacePfiiS_(
	.param .u64 .ptr .align 1 _Z7laplacePfiiS__param_0,
	.param .u32 _Z7laplacePfiiS__param_1,
	.param .u32 _Z7laplacePfiiS__param_2,
	.param .u64 .ptr .align 1 _Z7laplacePfiiS__param_3
)
{
	.reg .pred 	%p<12>;
	.reg .b32 	%r<19>;
	.reg .b32 	%f<9>;
	.reg .b64 	%rd<13>;

	ld.param.u64 	%rd1, [_Z7laplacePfiiS__param_0];
	ld.param.u32 	%r5, [_Z7laplacePfiiS__param_1];
	ld.param.u32 	%r6, [_Z7laplacePfiiS__param_2];
	ld.param.u64 	%rd2, [_Z7laplacePfiiS__param_3];
	mov.u32 	%r7, %ctaid.y;
	mov.u32 	%r8, %ntid.y;
	mov.u32 	%r9, %tid.y;
	mad.lo.s32 	%r1, %r7, %r8, %r9;
	mov.u32 	%r10, %ctaid.x;
	mov.u32 	%r11, %ntid.x;
	mov.u32 	%r12, %tid.x;
	mad.lo.s32 	%r2, %r10, %r11, %r12;
	mul.lo.s32 	%r3, %r5, %r1;
	add.s32 	%r4, %r3, %r2;
	mul.lo.s32 	%r13, %r6, %r5;
	setp.ge.s32 	%p3, %r4, %r13;
	@%p3 bra 	$L__BB0_5;
	add.s32 	%r14, %r6, -1;
	setp.ge.s32 	%p5, %r1, %r14;
	setp.eq.s32 	%p6, %r1, 0;
	mov.pred 	%p11, 0;
	or.pred  	%p7, %p6, %p5;
	@%p7 bra 	$L__BB0_3;
	add.s32 	%r15, %r5, -1;
	setp.lt.s32 	%p11, %r2, %r15;
$L__BB0_3:
	setp.lt.s32 	%p8, %r2, 1;
	not.pred 	%p9, %p11;
	or.pred  	%p10, %p8, %p9;
	@%p10 bra 	$L__BB0_5;
	cvta.to.global.u64 	%rd3, %rd1;
	sub.s32 	%r16, %r3, %r5;
	add.s32 	%r17, %r16, %r2;
	mul.wide.s32 	%rd4, %r17, 4;
	add.s64 	%rd5, %rd3, %rd4;
	ld.global.f32 	%f1, [%rd5];
	add.s32 	%r18, %r4, %r5;
	mul.wide.s32 	%rd6, %r18, 4;
	add.s64 	%rd7, %rd3, %rd6;
	ld.global.f32 	%f2, [%rd7];
	add.f32 	%f3, %f1, %f2;
	mul.wide.s32 	%rd8, %r5, 4;
	add.s64 	%rd9, %rd5, %rd8;
	ld.global.f32 	%f4, [%rd9+-4];
	add.f32 	%f5, %f3, %f4;
	ld.global.f32 	%f6, [%rd9+4];
	add.f32 	%f7, %f5, %f6;
	mul.f32 	%f8, %f7, 0f3E800000;
	cvta.to.global.u64 	%rd10, %rd2;
	mul.wide.s32 	%rd11, %r4, 4;
	add.s64 	%rd12, %rd10, %rd11;
	st.global.f32 	[%rd12], %f8;
$L__BB0_5:
	ret;

}


// ===== COMPILED SASS (sm_100) =====

	.target	sm_100

	.elftype	@"ET_EXEC"


//--------------------- .note.nv.tkinfo           --------------------------
	.section	.note.nv.tkinfo,"",@"SHT_NOTE"
	.sectionflags	@"SHF_NOTE_NV_TKINFO"
	.tkinfo
        /*0018*/ 	.word	0x00000002
        /*0030*/ 	.string	""
        /*0030*/ 	.string	"ptxas"
        /*0030*/ 	.string	"Cuda compilation tools, release 13.0, V13.0.88"
        /*0030*/ 	.string	"Build cuda_13.0.r13.0/compiler.36424714_0"
        /*0030*/ 	.string	"-arch sm_100 -m 64 "



//--------------------- .note.nv.cuinfo           --------------------------
	.section	.note.nv.cuinfo,"",@"SHT_NOTE"
	.sectionflags	@"SHF_NOTE_NV_CUINFO"
        /*0018*/ 	.short	0x0002
        /*001a*/ 	.short	0x0064
        /*001c*/ 	.short	0x0082
	.zero		2


//--------------------- .nv.info                  --------------------------
	.section	.nv.info,"",@"SHT_CUDA_INFO"
	.align	4


	//----- nvinfo : EIATTR_REGCOUNT
	.align		4
        /*0000*/ 	.byte	0x04, 0x2f
        /*0002*/ 	.short	(.L_1 - .L_0)
	.align		4
.L_0:
        /*0004*/ 	.word	index@(_Z7laplacePfiiS_)
        /*0008*/ 	.word	0x00000012


	//----- nvinfo : EIATTR_FRAME_SIZE
	.align		4
.L_1:
        /*000c*/ 	.byte	0x04, 0x11
        /*000e*/ 	.short	(.L_3 - .L_2)
	.align		4
.L_2:
        /*0010*/ 	.word	index@(_Z7laplacePfiiS_)
        /*0014*/ 	.word	0x00000000


	//----- nvinfo : EIATTR_MIN_STACK_SIZE
	.align		4
.L_3:
        /*0018*/ 	.byte	0x04, 0x12
        /*001a*/ 	.short	(.L_5 - .L_4)
	.align		4
.L_4:
        /*001c*/ 	.word	index@(_Z7laplacePfiiS_)
        /*0020*/ 	.word	0x00000000
.L_5:


//--------------------- .nv.compat                --------------------------
	.section	.nv.compat,"",@"SHT_CUDA_COMPAT_INFO"
	.align	4
        /*0000*/ 	.byte	0x02, 0x09, 0x00, 0x00, 0x02, 0x02, 0x01, 0x00, 0x02, 0x05, 0x05, 0x00, 0x03, 0x07, 0x01, 0x01
        /*0010*/ 	.byte	0x02, 0x03, 0x00, 0x00, 0x02, 0x06, 0x01, 0x00, 0x04, 0x0b, 0x08, 0x00, 0x09, 0x00, 0x00, 0x00
        /*0020*/ 	.byte	0x00, 0x00, 0x00, 0x00


//--------------------- .nv.info._Z7laplacePfiiS_ --------------------------
	.section	.nv.info._Z7laplacePfiiS_,"",@"SHT_CUDA_INFO"
	.sectionflags	@""
	.align	4


	//----- nvinfo : EIATTR_CUDA_API_VERSION
	.align		4
        /*0000*/ 	.byte	0x04, 0x37
        /*0002*/ 	.short	(.L_7 - .L_6)
.L_6:
        /*0004*/ 	.word	0x00000082


	//----- nvinfo : EIATTR_KPARAM_INFO
	.align		4
.L_7:
        /*0008*/ 	.byte	0x04, 0x17
        /*000a*/ 	.short	(.L_9 - .L_8)
.L_8:
        /*000c*/ 	.word	0x00000000
        /*0010*/ 	.short	0x0003
        /*0012*/ 	.short	0x0010
        /*0014*/ 	.byte	0x00, 0xf5, 0x21, 0x00


	//----- nvinfo : EIATTR_KPARAM_INFO
	.align		4
.L_9:
        /*0018*/ 	.byte	0x04, 0x17
        /*001a*/ 	.short	(.L_11 - .L_10)
.L_10:
        /*001c*/ 	.word	0x00000000
        /*0020*/ 	.short	0x0002
        /*0022*/ 	.short	0x000c
        /*0024*/ 	.byte	0x00, 0xf0, 0x11, 0x00


	//----- nvinfo : EIATTR_KPARAM_INFO
	.align		4
.L_11:
        /*0028*/ 	.byte	0x04, 0x17
        /*002a*/ 	.short	(.L_13 - .L_12)
.L_12:
        /*002c*/ 	.word	0x00000000
        /*0030*/ 	.short	0x0001
        /*0032*/ 	.short	0x0008
        /*0034*/ 	.byte	0x00, 0xf0, 0x11, 0x00


	//----- nvinfo : EIATTR_KPARAM_INFO
	.align		4
.L_13:
        /*0038*/ 	.byte	0x04, 0x17
        /*003a*/ 	.short	(.L_15 - .L_14)
.L_14:
        /*003c*/ 	.word	0x00000000
        /*0040*/ 	.short	0x0000
        /*0042*/ 	.short	0x0000
        /*0044*/ 	.byte	0x00, 0xf5, 0x21, 0x00


	//----- nvinfo : EIATTR_SPARSE_MMA_MASK
	.align		4
.L_15:
        /*0048*/ 	.byte	0x03, 0x50
        /*004a*/ 	.short	0x0000


	//----- nvinfo : EIATTR_MAXREG_COUNT
	.align		4
        /*004c*/ 	.byte	0x03, 0x1b
        /*004e*/ 	.short	0x00ff


	//----- nvinfo : EIATTR_MERCURY_ISA_VERSION
	.align		4
        /*0050*/ 	.byte	0x03, 0x5f
        /*0052*/ 	.short	0x0101


	//----- nvinfo : EIATTR_VRC_CTA_INIT_COUNT
	.align		4
        /*0054*/ 	.byte	0x02, 0x4a
	.zero		1
	.zero		1


	//----- nvinfo : EIATTR_EXIT_INSTR_OFFSETS
	.align		4
        /*0058*/ 	.byte	0x04, 0x1c
        /*005a*/ 	.short	(.L_17 - .L_16)


	//   ....[0]....
.L_16:
        /*005c*/ 	.word	0x000000d0


	//   ....[1]....
        /*0060*/ 	.word	0x00000140


	//   ....[2]....
        /*0064*/ 	.word	0x00000280


	//----- nvinfo : EIATTR_CBANK_PARAM_SIZE
	.align		4
.L_17:
        /*0068*/ 	.byte	0x03, 0x19
        /*006a*/ 	.short	0x0018


	//----- nvinfo : EIATTR_PARAM_CBANK
	.align		4
        /*006c*/ 	.byte	0x04, 0x0a
        /*006e*/ 	.short	(.L_19 - .L_18)
	.align		4
.L_18:
        /*0070*/ 	.word	index@(.nv.constant0._Z7laplacePfiiS_)
        /*0074*/ 	.short	0x0380
        /*0076*/ 	.short	0x0018


	//----- nvinfo : EIATTR_SW_WAR
	.align		4
.L_19:
        /*0078*/ 	.byte	0x04, 0x36
        /*007a*/ 	.short	(.L_21 - .L_20)
.L_20:
        /*007c*/ 	.word	0x00000008
.L_21:


//--------------------- .nv.callgraph             --------------------------
	.section	.nv.callgraph,"",@"SHT_CUDA_CALLGRAPH"
	.align	4
	.sectionentsize	8
	.align		4
        /*0000*/ 	.word	0x00000000
	.align		4
        /*0004*/ 	.word	0xffffffff
	.align		4
        /*0008*/ 	.word	0x00000000
	.align		4
        /*000c*/ 	.word	0xfffffffe
	.align		4
        /*0010*/ 	.word	0x00000000
	.align		4
        /*0014*/ 	.word	0xfffffffd
	.align		4
        /*0018*/ 	.word	0x00000000
	.align		4
        /*001c*/ 	.word	0xfffffffc


//--------------------- .text._Z7laplacePfiiS_    --------------------------
	.section	.text._Z7laplacePfiiS_,"ax",@progbits
	.align	128
        .global         _Z7laplacePfiiS_
        .type           _Z7laplacePfiiS_,@function
        .size           _Z7laplacePfiiS_,(.L_x_1 - _Z7laplacePfiiS_)
        .other          _Z7laplacePfiiS_,@"STO_CUDA_ENTRY STV_DEFAULT"
_Z7laplacePfiiS_:
.text._Z7laplacePfiiS_:
[----:B------:R-:W-:Y:S01]  /*0000*/  LDC R1, c[0x0][0x37c] ;  /* 0x0000df00ff017b82 */ /* 0x000fe20000000800 */
[----:B------:R-:W0:Y:S07]  /*0010*/  S2R R0, SR_TID.Y ;  /* 0x0000000000007919 */ /* 0x000e2e0000002200 */
[----:B------:R-:W0:Y:S01]  /*0020*/  S2UR UR4, SR_CTAID.Y ;  /* 0x00000000000479c3 */ /* 0x000e220000002600 */
[----:B------:R-:W1:Y:S07]  /*0030*/  S2R R5, SR_TID.X ;  /* 0x0000000000057919 */ /* 0x000e6e0000002100 */
[----:B------:R-:W0:Y:S08]  /*0040*/  LDC R7, c[0x0][0x364] ;  /* 0x0000d900ff077b82 */ /* 0x000e300000000800 */
[----:B------:R-:W1:Y:S08]  /*0050*/  S2UR UR5, SR_CTAID.X ;  /* 0x00000000000579c3 */ /* 0x000e700000002500 */
[----:B------:R-:W1:Y:S08]  /*0060*/  LDC R4, c[0x0][0x360] ;  /* 0x0000d800ff047b82 */ /* 0x000e700000000800 */
[----:B------:R-:W2:Y:S01]  /*0070*/  LDC.64 R2, c[0x0][0x388] ;  /* 0x0000e200ff027b82 */ /* 0x000ea20000000a00 */
[----:B0-----:R-:W-:-:S02]  /*0080*/  IMAD R7, R7, UR4, R0 ;  /* 0x0000000407077c24 */ /* 0x001fc4000f8e0200 */
[----:B-1----:R-:W-:Y:S02]  /*0090*/  IMAD R0, R4, UR5, R5 ;  /* 0x0000000504007c24 */ /* 0x002fe4000f8e0205 */
[----:B--2---:R-:W-:Y:S02]  /*00a0*/  IMAD R4, R2, R3, RZ ;  /* 0x0000000302047224 */ /* 0x004fe400078e02ff */
[----:B------:R-:W-:-:S05]  /*00b0*/  IMAD R11, R7, R2, R0 ;  /* 0x00000002070b7224 */ /* 0x000fca00078e0200 */
[----:B------:R-:W-:-:S13]  /*00c0*/  ISETP.GE.AND P0, PT, R11, R4, PT ;  /* 0x000000040b00720c */ /* 0x000fda0003f06270 */
[----:B------:R-:W-:Y:S05]  /*00d0*/  @P0 EXIT ;  /* 0x000000000000094d */ /* 0x000fea0003800000 */
[----:B------:R-:W-:-:S04]  /*00e0*/  IADD3 R4, PT, PT, R3, -0x1, RZ ;  /* 0xffffffff03047810 */ /* 0x000fc80007ffe0ff */
[----:B------:R-:W-:-:S04]  /*00f0*/  ISETP.GE.AND P0, PT, R7, R4, PT ;  /* 0x000000040700720c */ /* 0x000fc80003f06270 */
[----:B------:R-:W-:-:S13]  /*0100*/  ISETP.EQ.OR P0, PT, R7, RZ, P0 ;  /* 0x000000ff0700720c */ /* 0x000fda0000702670 */
[----:B------:R-:W-:-:S04]  /*0110*/  @!P0 IADD3 R3, PT, PT, R2, -0x1, RZ ;  /* 0xffffffff02038810 */ /* 0x000fc80007ffe0ff */
[----:B------:R-:W-:-:S04]  /*0120*/  ISETP.LT.AND P0, PT, R0, R3, !P0 ;  /* 0x000000030000720c */ /* 0x000fc80004701270 */
[----:B------:R-:W-:-:S13]  /*0130*/  ISETP.LT.OR P0, PT, R0, 0x1, !P0 ;  /* 0x000000010000780c */ /* 0x000fda0004701670 */
[----:B------:R-:W-:Y:S05]  /*0140*/  @P0 EXIT ;  /* 0x000000000000094d */ /* 0x000fea0003800000 */
[----:B------:R-:W0:Y:S01]  /*0150*/  LDC.64 R4, c[0x0][0x380] ;  /* 0x0000e000ff047b82 */ /* 0x000e220000000a00 */
[----:B------:R-:W1:Y:S01]  /*0160*/  LDCU.64 UR4, c[0x0][0x358] ;  /* 0x00006b00ff0477ac */ /* 0x000e620008000a00 */
[-C--:B------:R-:W-:Y:S01]  /*0170*/  IMAD R7, R7, R2.reuse, -R2 ;  /* 0x0000000207077224 */ /* 0x080fe200078e0a02 */
[----:B------:R-:W-:-:S04]  /*0180*/  IADD3 R9, PT, PT, R11, R2, RZ ;  /* 0x000000020b097210 */ /* 0x000fc80007ffe0ff */
[----:B------:R-:W-:Y:S01]  /*0190*/  IADD3 R3, PT, PT, R0, R7, RZ ;  /* 0x0000000700037210 */ /* 0x000fe20007ffe0ff */
[--C-:B0-----:R-:W-:Y:S02]  /*01a0*/  IMAD.WIDE R6, R9, 0x4, R4.reuse ;  /* 0x0000000409067825 */ /* 0x101fe400078e0204 */
[----:B------:R-:W0:Y:S02]  /*01b0*/  LDC.64 R8, c[0x0][0x390] ;  /* 0x0000e400ff087b82 */ /* 0x000e240000000a00 */
[----:B------:R-:W-:Y:S02]  /*01c0*/  IMAD.WIDE R4, R3, 0x4, R4 ;  /* 0x0000000403047825 */ /* 0x000fe400078e0204 */
[----:B-1----:R-:W2:Y:S02]  /*01d0*/  LDG.E R7, desc[UR4][R6.64] ;  /* 0x0000000406077981 */ /* 0x002ea4000c1e1900 */
[----:B------:R-:W-:Y:S02]  /*01e0*/  IMAD.WIDE R2, R2, 0x4, R4 ;  /* 0x0000000402027825 */ /* 0x000fe400078e0204 */
[----:B------:R-:W2:Y:S04]  /*01f0*/  LDG.E R4, desc[UR4][R4.64] ;  /* 0x0000000404047981 */ /* 0x000ea8000c1e1900 */
[----:B------:R-:W3:Y:S04]  /*0200*/  LDG.E R13, desc[UR4][R2.64+-0x4] ;  /* 0xfffffc04020d7981 */ /* 0x000ee8000c1e1900 */
[----:B------:R-:W4:Y:S01]  /*0210*/  LDG.E R15, desc[UR4][R2.64+0x4] ;  /* 0x00000404020f7981 */ /* 0x000f22000c1e1900 */
[----:B0-----:R-:W-:-:S04]  /*0220*/  IMAD.WIDE R8, R11, 0x4, R8 ;  /* 0x000000040b087825 */ /* 0x001fc800078e0208 */
[----:B--2---:R-:W-:-:S04]  /*0230*/  FADD R0, R4, R7 ;  /* 0x0000000704007221 */ /* 0x004fc80000000000 */
[----:B---3--:R-:W-:-:S04]  /*0240*/  FADD R0, R0, R13 ;  /* 0x0000000d00007221 */ /* 0x008fc80000000000 */
[----:B----4-:R-:W-:-:S04]  /*0250*/  FADD R0, R0, R15 ;  /* 0x0000000f00007221 */ /* 0x010fc80000000000 */
[----:B------:R-:W-:-:S05]  /*0260*/  FMUL R11, R0, 0.25 ;  /* 0x3e800000000b7820 */ /* 0x000fca0000400000 */
[----:B------:R-:W-:Y:S01]  /*0270*/  STG.E desc[UR4][R8.64], R11 ;  /* 0x0000000b08007986 */ /* 0x000fe2000c101904 */
[----:B------:R-:W-:Y:S05]  /*0280*/  EXIT ;  /* 0x000000000000794d */ /* 0x000fea0003800000 */
.L_x_0:
[----:B------:R-:W-:-:S00]  /*0290*/  BRA `(.L_x_0) ;  /* 0xfffffffc00fc7947 */ /* 0x000fc0000383ffff */
[----:B------:R-:W-:-:S00]  /*02a0*/  NOP ;  /* 0x0000000000007918 */ /* 0x000fc00000000000 */
        /* <DEDUP_REMOVED lines=13> */
.L_x_1:


//--------------------- .nv.shared.reserved.0     --------------------------
	.section	.nv.shared.reserved.0,"aw",@nobits
	.weak		__nv_reservedSMEM_offset_0_alias
	.size		__nv_reservedSMEM_offset_0_alias, 0, 64
	.other		__nv_reservedSMEM_offset_0_alias,@"STO_CUDA_RESERVED_SHARED STV_DEFAULT"
__nv_reservedSMEM_offset_0_alias:
	.zero		0
	.zero		64


//--------------------- .nv.constant0._Z7laplacePfiiS_ --------------------------
	.section	.nv.constant0._Z7laplacePfiiS_,"a",@progbits
	.sectionflags	@""
	.align	4
.nv.constant0._Z7laplacePfiiS_:
	.zero		920


//--------------------- SYMBOLS --------------------------

	.type		.nv.reservedSmem.offset0,@object
	.size		.nv.reservedSmem.offset0,0x4
